//
// Generated by NVIDIA NVVM Compiler
//
// Compiler Build ID: CL-36424714
// Cuda compilation tools, release 13.0, V13.0.88
// Based on NVVM 20.0.0
//

.version 9.0
.target sm_100
.address_size 64

	// .globl	_Z26Prefix_sum_oneblock_kernelPfS_iS_
// _ZZ26Prefix_sum_oneblock_kernelPfS_iS_E2XY has been demoted

.visible .entry _Z26Prefix_sum_oneblock_kernelPfS_iS_(
	.param .u64 .ptr .align 1 _Z26Prefix_sum_oneblock_kernelPfS_iS__param_0,
	.param .u64 .ptr .align 1 _Z26Prefix_sum_oneblock_kernelPfS_iS__param_1,
	.param .u32 _Z26Prefix_sum_oneblock_kernelPfS_iS__param_2,
	.param .u64 .ptr .align 1 _Z26Prefix_sum_oneblock_kernelPfS_iS__param_3
)
{
	.reg .pred 	%p<5>;
	.reg .b32 	%r<17>;
	.reg .b32 	%f<8>;
	.reg .b64 	%rd<13>;
	// demoted variable
	.shared .align 4 .b8 _ZZ26Prefix_sum_oneblock_kernelPfS_iS_E2XY[128];
	ld.param.u64 	%rd3, [_Z26Prefix_sum_oneblock_kernelPfS_iS__param_0];
	ld.param.u64 	%rd1, [_Z26Prefix_sum_oneblock_kernelPfS_iS__param_1];
	ld.param.u32 	%r7, [_Z26Prefix_sum_oneblock_kernelPfS_iS__param_2];
	ld.param.u64 	%rd2, [_Z26Prefix_sum_oneblock_kernelPfS_iS__param_3];
	cvta.to.global.u64 	%rd4, %rd3;
	mov.u32 	%r1, %ctaid.x;
	mov.u32 	%r8, %ntid.x;
	mov.u32 	%r2, %tid.x;
	mad.lo.s32 	%r3, %r1, %r8, %r2;
	mul.wide.s32 	%rd5, %r3, 4;
	add.s64 	%rd6, %rd4, %rd5;
	ld.global.f32 	%f7, [%rd6];
	shl.b32 	%r9, %r2, 2;
	mov.u32 	%r10, _ZZ26Prefix_sum_oneblock_kernelPfS_iS_E2XY;
	add.s32 	%r4, %r10, %r9;
	st.shared.f32 	[%r4], %f7;
	setp.eq.s32 	%p1, %r2, 0;
	@%p1 bra 	$L__BB0_3;
	mov.b32 	%r16, 1;
$L__BB0_2:
	bar.sync 	0;
	sub.s32 	%r12, %r2, %r16;
	shl.b32 	%r13, %r12, 2;
	add.s32 	%r15, %r10, %r13;
	ld.shared.f32 	%f4, [%r15];
	ld.shared.f32 	%f5, [%r4];
	add.f32 	%f7, %f4, %f5;
	st.shared.f32 	[%r4], %f7;
	shl.b32 	%r16, %r16, 1;
	setp.le.u32 	%p2, %r16, %r2;
	@%p2 bra 	$L__BB0_2;
$L__BB0_3:
	setp.ge.s32 	%p3, %r3, %r7;
	@%p3 bra 	$L__BB0_5;
	cvta.to.global.u64 	%rd7, %rd1;
	add.s64 	%rd9, %rd7, %rd5;
	st.global.f32 	[%rd9], %f7;
$L__BB0_5:
	setp.ne.s32 	%p4, %r2, 0;
	bar.sync 	0;
	@%p4 bra 	$L__BB0_7;
	ld.shared.f32 	%f6, [_ZZ26Prefix_sum_oneblock_kernelPfS_iS_E2XY+124];
	cvta.to.global.u64 	%rd10, %rd2;
	mul.wide.u32 	%rd11, %r1, 4;
	add.s64 	%rd12, %rd10, %rd11;
	st.global.f32 	[%rd12], %f6;
$L__BB0_7:
	ret;

}
	// .globl	_Z23Add_scalar_to_subvectorPfS_i
.visible .entry _Z23Add_scalar_to_subvectorPfS_i(
	.param .u64 .ptr .align 1 _Z23Add_scalar_to_subvectorPfS_i_param_0,
	.param .u64 .ptr .align 1 _Z23Add_scalar_to_subvectorPfS_i_param_1,
	.param .u32 _Z23Add_scalar_to_subvectorPfS_i_param_2
)
{
	.reg .pred 	%p<2>;
	.reg .b32 	%r<7>;
	.reg .b32 	%f<4>;
	.reg .b64 	%rd<9>;

	ld.param.u64 	%rd1, [_Z23Add_scalar_to_subvectorPfS_i_param_0];
	ld.param.u64 	%rd2, [_Z23Add_scalar_to_subvectorPfS_i_param_1];
	ld.param.u32 	%r3, [_Z23Add_scalar_to_subvectorPfS_i_param_2];
	mov.u32 	%r1, %ctaid.x;
	mov.u32 	%r4, %ntid.x;
	mad.lo.s32 	%r5, %r4, %r1, %r4;
	mov.u32 	%r6, %tid.x;
	add.s32 	%r2, %r5, %r6;
	setp.ge.s32 	%p1, %r2, %r3;
	@%p1 bra 	$L__BB1_2;
	cvta.to.global.u64 	%rd3, %rd2;
	cvta.to.global.u64 	%rd4, %rd1;
	mul.wide.u32 	%rd5, %r1, 4;
	add.s64 	%rd6, %rd3, %rd5;
	ld.global.f32 	%f1, [%rd6];
	mul.wide.s32 	%rd7, %r2, 4;
	add.s64 	%rd8, %rd4, %rd7;
	ld.global.f32 	%f2, [%rd8];
	add.f32 	%f3, %f1, %f2;
	st.global.f32 	[%rd8], %f3;
$L__BB1_2:
	ret;

}


// ===== COMPILED SASS (sm_100) =====

	.target	sm_100

	.elftype	@"ET_EXEC"


//--------------------- .note.nv.tkinfo           --------------------------
	.section	.note.nv.tkinfo,"",@"SHT_NOTE"
	.sectionflags	@"SHF_NOTE_NV_TKINFO"
	.tkinfo
        /*0018*/ 	.word	0x00000002
        /*0030*/ 	.string	""
        /*0030*/ 	.string	"ptxas"
        /*0030*/ 	.string	"Cuda compilation tools, release 13.0, V13.0.88"
        /*0030*/ 	.string	"Build cuda_13.0.r13.0/compiler.36424714_0"
        /*0030*/ 	.string	"-arch sm_100 -m 64 "



//--------------------- .note.nv.cuinfo           --------------------------
	.section	.note.nv.cuinfo,"",@"SHT_NOTE"
	.sectionflags	@"SHF_NOTE_NV_CUINFO"
        /*0018*/ 	.short	0x0002
        /*001a*/ 	.short	0x0064
        /*001c*/ 	.short	0x0082
	.zero		2


//--------------------- .nv.info                  --------------------------
	.section	.nv.info,"",@"SHT_CUDA_INFO"
	.align	4


	//----- nvinfo : EIATTR_REGCOUNT
	.align		4
        /*0000*/ 	.byte	0x04, 0x2f
        /*0002*/ 	.short	(.L_1 - .L_0)
	.align		4
.L_0:
        /*0004*/ 	.word	index@(_Z26Prefix_sum_oneblock_kernelPfS_iS_)
        /*0008*/ 	.word	0x0000000e


	//----- nvinfo : EIATTR_FRAME_SIZE
	.align		4
.L_1:
        /*000c*/ 	.byte	0x04, 0x11
        /*000e*/ 	.short	(.L_3 - .L_2)
	.align		4
.L_2:
        /*0010*/ 	.word	index@(_Z26Prefix_sum_oneblock_kernelPfS_iS_)
        /*0014*/ 	.word	0x00000000


	//----- nvinfo : EIATTR_REGCOUNT
	.align		4
.L_3:
        /*0018*/ 	.byte	0x04, 0x2f
        /*001a*/ 	.short	(.L_5 - .L_4)
	.align		4
.L_4:
        /*001c*/ 	.word	index@(_Z23Add_scalar_to_subvectorPfS_i)
        /*0020*/ 	.word	0x0000000c


	//----- nvinfo : EIATTR_FRAME_SIZE
	.align		4
.L_5:
        /*0024*/ 	.byte	0x04, 0x11
        /*0026*/ 	.short	(.L_7 - .L_6)
	.align		4
.L_6:
        /*0028*/ 	.word	index@(_Z23Add_scalar_to_subvectorPfS_i)
        /*002c*/ 	.word	0x00000000


	//----- nvinfo : EIATTR_MIN_STACK_SIZE
	.align		4
.L_7:
        /*0030*/ 	.byte	0x04, 0x12
        /*0032*/ 	.short	(.L_9 - .L_8)
	.align		4
.L_8:
        /*0034*/ 	.word	index@(_Z23Add_scalar_to_subvectorPfS_i)
        /*0038*/ 	.word	0x00000000


	//----- nvinfo : EIATTR_MIN_STACK_SIZE
	.align		4
.L_9:
        /*003c*/ 	.byte	0x04, 0x12
        /*003e*/ 	.short	(.L_11 - .L_10)
	.align		4
.L_10:
        /*0040*/ 	.word	index@(_Z26Prefix_sum_oneblock_kernelPfS_iS_)
        /*0044*/ 	.word	0x00000000
.L_11:


//--------------------- .nv.compat                --------------------------
	.section	.nv.compat,"",@"SHT_CUDA_COMPAT_INFO"
	.align	4
        /*0000*/ 	.byte	0x02, 0x09, 0x00, 0x00, 0x02, 0x02, 0x01, 0x00, 0x02, 0x05, 0x05, 0x00, 0x03, 0x07, 0x01, 0x01
        /*0010*/ 	.byte	0x02, 0x03, 0x00, 0x00, 0x02, 0x06, 0x01, 0x00, 0x04, 0x0b, 0x08, 0x00, 0x09, 0x00, 0x00, 0x00
        /*0020*/ 	.byte	0x00, 0x00, 0x00, 0x00


//--------------------- .nv.info._Z23Add_scalar_to_subvectorPfS_i --------------------------
	.section	.nv.info._Z23Add_scalar_to_subvectorPfS_i,"",@"SHT_CUDA_INFO"
	.sectionflags	@""
	.align	4


	//----- nvinfo : EIATTR_CUDA_API_VERSION
	.align		4
        /*0000*/ 	.byte	0x04, 0x37
        /*0002*/ 	.short	(.L_13 - .L_12)
.L_12:
        /*0004*/ 	.word	0x00000082


	//----- nvinfo : EIATTR_KPARAM_INFO
	.align		4
.L_13:
        /*0008*/ 	.byte	0x04, 0x17
        /*000a*/ 	.short	(.L_15 - .L_14)
.L_14:
        /*000c*/ 	.word	0x00000000
        /*0010*/ 	.short	0x0002
        /*0012*/ 	.short	0x0010
        /*0014*/ 	.byte	0x00, 0xf0, 0x11, 0x00


	//----- nvinfo : EIATTR_KPARAM_INFO
	.align		4
.L_15:
        /*0018*/ 	.byte	0x04, 0x17
        /*001a*/ 	.short	(.L_17 - .L_16)
.L_16:
        /*001c*/ 	.word	0x00000000
        /*0020*/ 	.short	0x0001
        /*0022*/ 	.short	0x0008
        /*0024*/ 	.byte	0x00, 0xf5, 0x21, 0x00


	//----- nvinfo : EIATTR_KPARAM_INFO
	.align		4
.L_17:
        /*0028*/ 	.byte	0x04, 0x17
        /*002a*/ 	.short	(.L_19 - .L_18)
.L_18:
        /*002c*/ 	.word	0x00000000
        /*0030*/ 	.short	0x0000
        /*0032*/ 	.short	0x0000
        /*0034*/ 	.byte	0x00, 0xf5, 0x21, 0x00


	//----- nvinfo : EIATTR_SPARSE_MMA_MASK
	.align		4
.L_19:
        /*0038*/ 	.byte	0x03, 0x50
        /*003a*/ 	.short	0x0000


	//----- nvinfo : EIATTR_MAXREG_COUNT
	.align		4
        /*003c*/ 	.byte	0x03, 0x1b
        /*003e*/ 	.short	0x00ff


	//----- nvinfo : EIATTR_MERCURY_ISA_VERSION
	.align		4
        /*0040*/ 	.byte	0x03, 0x5f
        /*0042*/ 	.short	0x0101


	//----- nvinfo : EIATTR_VRC_CTA_INIT_COUNT
	.align		4
        /*0044*/ 	.byte	0x02, 0x4a
	.zero		1
	.zero		1


	//----- nvinfo : EIATTR_EXIT_INSTR_OFFSETS
	.align		4
        /*0048*/ 	.byte	0x04, 0x1c
        /*004a*/ 	.short	(.L_21 - .L_20)


	//   ....[0]....
.L_20:
        /*004c*/ 	.word	0x00000080


	//   ....[1]....
        /*0050*/ 	.word	0x00000120


	//----- nvinfo : EIATTR_CBANK_PARAM_SIZE
	.align		4
.L_21:
        /*0054*/ 	.byte	0x03, 0x19
        /*0056*/ 	.short	0x0014


	//----- nvinfo : EIATTR_PARAM_CBANK
	.align		4
        /*0058*/ 	.byte	0x04, 0x0a
        /*005a*/ 	.short	(.L_23 - .L_22)
	.align		4
.L_22:
        /*005c*/ 	.word	index@(.nv.constant0._Z23Add_scalar_to_subvectorPfS_i)
        /*0060*/ 	.short	0x0380
        /*0062*/ 	.short	0x0014


	//----- nvinfo : EIATTR_SW_WAR
	.align		4
.L_23:
        /*0064*/ 	.byte	0x04, 0x36
        /*0066*/ 	.short	(.L_25 - .L_24)
.L_24:
        /*0068*/ 	.word	0x00000008
.L_25:


//--------------------- .nv.info._Z26Prefix_sum_oneblock_kernelPfS_iS_ --------------------------
	.section	.nv.info._Z26Prefix_sum_oneblock_kernelPfS_iS_,"",@"SHT_CUDA_INFO"
	.sectionflags	@""
	.align	4


	//----- nvinfo : EIATTR_CUDA_API_VERSION
	.align		4
        /*0000*/ 	.byte	0x04, 0x37
        /*0002*/ 	.short	(.L_27 - .L_26)
.L_26:
        /*0004*/ 	.word	0x00000082


	//----- nvinfo : EIATTR_KPARAM_INFO
	.align		4
.L_27:
        /*0008*/ 	.byte	0x04, 0x17
        /*000a*/ 	.short	(.L_29 - .L_28)
.L_28:
        /*000c*/ 	.word	0x00000000
        /*0010*/ 	.short	0x0003
        /*0012*/ 	.short	0x0018
        /*0014*/ 	.byte	0x00, 0xf5, 0x21, 0x00


	//----- nvinfo : EIATTR_KPARAM_INFO
	.align		4
.L_29:
        /*0018*/ 	.byte	0x04, 0x17
        /*001a*/ 	.short	(.L_31 - .L_30)
.L_30:
        /*001c*/ 	.word	0x00000000
        /*0020*/ 	.short	0x0002
        /*0022*/ 	.short	0x0010
        /*0024*/ 	.byte	0x00, 0xf0, 0x11, 0x00


	//----- nvinfo : EIATTR_KPARAM_INFO
	.align		4
.L_31:
        /*0028*/ 	.byte	0x04, 0x17
        /*002a*/ 	.short	(.L_33 - .L_32)
.L_32:
        /*002c*/ 	.word	0x00000000
        /*0030*/ 	.short	0x0001
        /*0032*/ 	.short	0x0008
        /*0034*/ 	.byte	0x00, 0xf5, 0x21, 0x00


	//----- nvinfo : EIATTR_KPARAM_INFO
	.align		4
.L_33:
        /*0038*/ 	.byte	0x04, 0x17
        /*003a*/ 	.short	(.L_35 - .L_34)
.L_34:
        /*003c*/ 	.word	0x00000000
        /*0040*/ 	.short	0x0000
        /*0042*/ 	.short	0x0000
        /*0044*/ 	.byte	0x00, 0xf5, 0x21, 0x00


	//----- nvinfo : EIATTR_SPARSE_MMA_MASK
	.align		4
.L_35:
        /*0048*/ 	.byte	0x03, 0x50
        /*004a*/ 	.short	0x0000


	//----- nvinfo : EIATTR_MAXREG_COUNT
	.align		4
        /*004c*/ 	.byte	0x03, 0x1b
        /*004e*/ 	.short	0x00ff


	//----- nvinfo : EIATTR_NUM_BARRIERS
	.align		4
        /*0050*/ 	.byte	0x02, 0x4c
        /*0052*/ 	.byte	0x01
	.zero		1


	//----- nvinfo : EIATTR_MERCURY_ISA_VERSION
	.align		4
        /*0054*/ 	.byte	0x03, 0x5f
        /*0056*/ 	.short	0x0101


	//----- nvinfo : EIATTR_VRC_CTA_INIT_COUNT
	.align		4
        /*0058*/ 	.byte	0x02, 0x4a
	.zero		1
	.zero		1


	//----- nvinfo : EIATTR_EXIT_INSTR_OFFSETS
	.align		4
        /*005c*/ 	.byte	0x04, 0x1c
        /*005e*/ 	.short	(.L_37 - .L_36)


	//   ....[0]....
.L_36:
        /*0060*/ 	.word	0x00000240


	//   ....[1]....
        /*0064*/ 	.word	0x00000290


	//----- nvinfo : EIATTR_CRS_STACK_SIZE
	.align		4
.L_37:
        /*0068*/ 	.byte	0x04, 0x1e
        /*006a*/ 	.short	(.L_39 - .L_38)
.L_38:
        /*006c*/ 	.word	0x00000000


	//----- nvinfo : EIATTR_CBANK_PARAM_SIZE
	.align		4
.L_39:
        /*0070*/ 	.byte	0x03, 0x19
        /*0072*/ 	.short	0x0020


	//----- nvinfo : EIATTR_PARAM_CBANK
	.align		4
        /*0074*/ 	.byte	0x04, 0x0a
        /*0076*/ 	.short	(.L_41 - .L_40)
	.align		4
.L_40:
        /*0078*/ 	.word	index@(.nv.constant0._Z26Prefix_sum_oneblock_kernelPfS_iS_)
        /*007c*/ 	.short	0x0380
        /*007e*/ 	.short	0x0020


	//----- nvinfo : EIATTR_SW_WAR
	.align		4
.L_41:
        /*0080*/ 	.byte	0x04, 0x36
        /*0082*/ 	.short	(.L_43 - .L_42)
.L_42:
        /*0084*/ 	.word	0x00000008
.L_43:


//--------------------- .nv.callgraph             --------------------------
	.section	.nv.callgraph,"",@"SHT_CUDA_CALLGRAPH"
	.align	4
	.sectionentsize	8
	.align		4
        /*0000*/ 	.word	0x00000000
	.align		4
        /*0004*/ 	.word	0xffffffff
	.align		4
        /*0008*/ 	.word	0x00000000
	.align		4
        /*000c*/ 	.word	0xfffffffe
	.align		4
        /*0010*/ 	.word	0x00000000
	.align		4
        /*0014*/ 	.word	0xfffffffd
	.align		4
        /*0018*/ 	.word	0x00000000
	.align		4
        /*001c*/ 	.word	0xfffffffc


//--------------------- .text._Z23Add_scalar_to_subvectorPfS_i --------------------------
	.section	.text._Z23Add_scalar_to_subvectorPfS_i,"ax",@progbits
	.align	128
        .global         _Z23Add_scalar_to_subvectorPfS_i
        .type           _Z23Add_scalar_to_subvectorPfS_i,@function
        .size           _Z23Add_scalar_to_subvectorPfS_i,(.L_x_4 - _Z23Add_scalar_to_subvectorPfS_i)
        .other          _Z23Add_scalar_to_subvectorPfS_i,@"STO_CUDA_ENTRY STV_DEFAULT"
_Z23Add_scalar_to_subvectorPfS_i:
.text._Z23Add_scalar_to_subvectorPfS_i:
[----:B------:R-:W-:Y:S01]  /*0000*/  LDC R1, c[0x0][0x37c] ;  /* 0x0000df00ff017b82 */ /* 0x000fe20000000800 */
[----:B------:R-:W0:Y:S07]  /*0010*/  S2R R9, SR_CTAID.X ;  /* 0x0000000000097919 */ /* 0x000e2e0000002500 */
[----:B------:R-:W0:Y:S01]  /*0020*/  LDC R0, c[0x0][0x360] ;  /* 0x0000d800ff007b82 */ /* 0x000e220000000800 */
[----:B------:R-:W1:Y:S01]  /*0030*/  LDCU UR4, c[0x0][0x390] ;  /* 0x00007200ff0477ac */ /* 0x000e620008000800 */
[----:B------:R-:W2:Y:S01]  /*0040*/  S2R R7, SR_TID.X ;  /* 0x0000000000077919 */ /* 0x000ea20000002100 */
[----:B0-----:R-:W-:-:S05]  /*0050*/  IMAD R0, R9, R0, R0 ;  /* 0x0000000009007224 */ /* 0x001fca00078e0200 */
[----:B--2---:R-:W-:-:S04]  /*0060*/  IADD3 R7, PT, PT, R0, R7, RZ ;  /* 0x0000000700077210 */ /* 0x004fc80007ffe0ff */
[----:B-1----:R-:W-:-:S13]  /*0070*/  ISETP.GE.AND P0, PT, R7, UR4, PT ;  /* 0x0000000407007c0c */ /* 0x002fda000bf06270 */
[----:B------:R-:W-:Y:S05]  /*0080*/  @P0 EXIT ;  /* 0x000000000000094d */ /* 0x000fea0003800000 */
[----:B------:R-:W0:Y:S01]  /*0090*/  LDC.64 R2, c[0x0][0x388] ;  /* 0x0000e200ff027b82 */ /* 0x000e220000000a00 */
[----:B------:R-:W1:Y:S07]  /*00a0*/  LDCU.64 UR4, c[0x0][0x358] ;  /* 0x00006b00ff0477ac */ /* 0x000e6e0008000a00 */
[----:B------:R-:W2:Y:S01]  /*00b0*/  LDC.64 R4, c[0x0][0x380] ;  /* 0x0000e000ff047b82 */ /* 0x000ea20000000a00 */
[----:B0-----:R-:W-:-:S06]  /*00c0*/  IMAD.WIDE.U32 R2, R9, 0x4, R2 ;  /* 0x0000000409027825 */ /* 0x001fcc00078e0002 */
[----:B-1----:R-:W3:Y:S01]  /*00d0*/  LDG.E R2, desc[UR4][R2.64] ;  /* 0x0000000402027981 */ /* 0x002ee2000c1e1900 */
[----:B--2---:R-:W-:-:S05]  /*00e0*/  IMAD.WIDE R4, R7, 0x4, R4 ;  /* 0x0000000407047825 */ /* 0x004fca00078e0204 */
[----:B------:R-:W3:Y:S02]  /*00f0*/  LDG.E R7, desc[UR4][R4.64] ;  /* 0x0000000404077981 */ /* 0x000ee4000c1e1900 */
[----:B---3--:R-:W-:-:S05]  /*0100*/  FADD R7, R2, R7 ;  /* 0x0000000702077221 */ /* 0x008fca0000000000 */
[----:B------:R-:W-:Y:S01]  /*0110*/  STG.E desc[UR4][R4.64], R7 ;  /* 0x0000000704007986 */ /* 0x000fe2000c101904 */
[----:B------:R-:W-:Y:S05]  /*0120*/  EXIT ;  /* 0x000000000000794d */ /* 0x000fea0003800000 */
.L_x_0:
[----:B------:R-:W-:-:S00]  /*0130*/  BRA `(.L_x_0) ;  /* 0xfffffffc00fc7947 */ /* 0x000fc0000383ffff */
[----:B------:R-:W-:-:S00]  /*0140*/  NOP ;  /* 0x0000000000007918 */ /* 0x000fc00000000000 */
        /* <DEDUP_REMOVED lines=11> */
.L_x_4:


//--------------------- .text._Z26Prefix_sum_oneblock_kernelPfS_iS_ --------------------------
	.section	.text._Z26Prefix_sum_oneblock_kernelPfS_iS_,"ax",@progbits
	.align	128
        .global         _Z26Prefix_sum_oneblock_kernelPfS_iS_
        .type           _Z26Prefix_sum_oneblock_kernelPfS_iS_,@function
        .size           _Z26Prefix_sum_oneblock_kernelPfS_iS_,(.L_x_5 - _Z26Prefix_sum_oneblock_kernelPfS_iS_)
        .other          _Z26Prefix_sum_oneblock_kernelPfS_iS_,@"STO_CUDA_ENTRY STV_DEFAULT"
_Z26Prefix_sum_oneblock_kernelPfS_iS_:
.text._Z26Prefix_sum_oneblock_kernelPfS_iS_:
[----:B------:R-:W-:Y:S01]  /*0000*/  LDC R1, c[0x0][0x37c] ;  /* 0x0000df00ff017b82 */ /* 0x000fe20000000800 */
[----:B------:R-:W0:Y:S07]  /*0010*/  S2R R11, SR_TID.X ;  /* 0x00000000000b7919 */ /* 0x000e2e0000002100 */
[----:B------:R-:W1:Y:S01]  /*0020*/  LDC.64 R2, c[0x0][0x380] ;  /* 0x0000e000ff027b82 */ /* 0x000e620000000a00 */
[----:B------:R-:W0:Y:S01]  /*0030*/  LDCU UR4, c[0x0][0x360] ;  /* 0x00006c00ff0477ac */ /* 0x000e220008000800 */
[----:B------:R-:W0:Y:S01]  /*0040*/  S2R R9, SR_CTAID.X ;  /* 0x0000000000097919 */ /* 0x000e220000002500 */
[----:B------:R-:W2:Y:S01]  /*0050*/  LDCU.64 UR6, c[0x0][0x358] ;  /* 0x00006b00ff0677ac */ /* 0x000ea20008000a00 */
[----:B0-----:R-:W-:-:S04]  /*0060*/  IMAD R5, R9, UR4, R11 ;  /* 0x0000000409057c24 */ /* 0x001fc8000f8e020b */
[----:B-1----:R-:W-:-:S05]  /*0070*/  IMAD.WIDE R2, R5, 0x4, R2 ;  /* 0x0000000405027825 */ /* 0x002fca00078e0202 */
[----:B--2---:R-:W2:Y:S01]  /*0080*/  LDG.E R7, desc[UR6][R2.64] ;  /* 0x0000000602077981 */ /* 0x004ea2000c1e1900 */
[----:B------:R-:W0:Y:S01]  /*0090*/  S2UR UR5, SR_CgaCtaId ;  /* 0x00000000000579c3 */ /* 0x000e220000008800 */
[----:B------:R-:W-:Y:S01]  /*00a0*/  UMOV UR4, 0x400 ;  /* 0x0000040000047882 */ /* 0x000fe20000000000 */
[----:B------:R-:W-:Y:S01]  /*00b0*/  ISETP.NE.AND P0, PT, R11, RZ, PT ;  /* 0x000000ff0b00720c */ /* 0x000fe20003f05270 */
[----:B0-----:R-:W-:-:S06]  /*00c0*/  ULEA UR4, UR5, UR4, 0x18 ;  /* 0x0000000405047291 */ /* 0x001fcc000f8ec0ff */
[----:B------:R-:W-:-:S05]  /*00d0*/  LEA R0, R11, UR4, 0x2 ;  /* 0x000000040b007c11 */ /* 0x000fca000f8e10ff */
[----:B--2---:R0:W-:Y:S01]  /*00e0*/  STS [R0], R7 ;  /* 0x0000000700007388 */ /* 0x0041e20000000800 */
[----:B------:R-:W-:Y:S05]  /*00f0*/  @!P0 BRA `(.L_x_1) ;  /* 0x0000000000308947 */ /* 0x000fea0003800000 */
[----:B------:R-:W-:-:S07]  /*0100*/  IMAD.MOV.U32 R2, RZ, RZ, 0x1 ;  /* 0x00000001ff027424 */ /* 0x000fce00078e00ff */
.L_x_2:
[----:B------:R-:W-:Y:S05]  /*0110*/  WARPSYNC.ALL ;  /* 0x0000000000007948 */ /* 0x000fea0003800000 */
[----:B------:R-:W-:Y:S01]  /*0120*/  BAR.SYNC.DEFER_BLOCKING 0x0 ;  /* 0x0000000000007b1d */ /* 0x000fe20000010000 */
[----:B------:R-:W-:Y:S01]  /*0130*/  IADD3 R3, PT, PT, R11, -R2, RZ ;  /* 0x800000020b037210 */ /* 0x000fe20007ffe0ff */
[----:B------:R-:W-:-:S03]  /*0140*/  IMAD.SHL.U32 R2, R2, 0x2, RZ ;  /* 0x0000000202027824 */ /* 0x000fc600078e00ff */
[----:B------:R-:W-:Y:S02]  /*0150*/  LEA R3, R3, UR4, 0x2 ;  /* 0x0000000403037c11 */ /* 0x000fe4000f8e10ff */
[----:B------:R-:W-:-:S04]  /*0160*/  ISETP.GT.U32.AND P0, PT, R2, R11, PT ;  /* 0x0000000b0200720c */ /* 0x000fc80003f04070 */
[----:B------:R-:W-:Y:S04]  /*0170*/  LDS R3, [R3] ;  /* 0x0000000003037984 */ /* 0x000fe80000000800 */
[----:B------:R-:W0:Y:S02]  /*0180*/  LDS R4, [R0] ;  /* 0x0000000000047984 */ /* 0x000e240000000800 */
[----:B01----:R-:W-:-:S05]  /*0190*/  FADD R7, R3, R4 ;  /* 0x0000000403077221 */ /* 0x003fca0000000000 */
[----:B------:R1:W-:Y:S01]  /*01a0*/  STS [R0], R7 ;  /* 0x0000000700007388 */ /* 0x0003e20000000800 */
[----:B------:R-:W-:Y:S05]  /*01b0*/  @!P0 BRA `(.L_x_2) ;  /* 0xfffffffc00d48947 */ /* 0x000fea000383ffff */
.L_x_1:
[----:B------:R-:W2:Y:S01]  /*01c0*/  LDCU UR5, c[0x0][0x390] ;  /* 0x00007200ff0577ac */ /* 0x000ea20008000800 */
[----:B------:R-:W-:Y:S02]  /*01d0*/  ISETP.NE.AND P1, PT, R11, RZ, PT ;  /* 0x000000ff0b00720c */ /* 0x000fe40003f25270 */
[----:B--2---:R-:W-:Y:S01]  /*01e0*/  ISETP.GE.AND P0, PT, R5, UR5, PT ;  /* 0x0000000505007c0c */ /* 0x004fe2000bf06270 */
[----:B------:R-:W-:-:S12]  /*01f0*/  WARPSYNC.ALL ;  /* 0x0000000000007948 */ /* 0x000fd80003800000 */
[----:B------:R-:W2:Y:S02]  /*0200*/  @!P0 LDC.64 R2, c[0x0][0x388] ;  /* 0x0000e200ff028b82 */ /* 0x000ea40000000a00 */
[----:B--2---:R-:W-:-:S05]  /*0210*/  @!P0 IMAD.WIDE R2, R5, 0x4, R2 ;  /* 0x0000000405028825 */ /* 0x004fca00078e0202 */
[----:B------:R2:W-:Y:S01]  /*0220*/  @!P0 STG.E desc[UR6][R2.64], R7 ;  /* 0x0000000702008986 */ /* 0x0005e2000c101906 */
[----:B------:R-:W-:Y:S06]  /*0230*/  BAR.SYNC.DEFER_BLOCKING 0x0 ;  /* 0x0000000000007b1d */ /* 0x000fec0000010000 */
[----:B------:R-:W-:Y:S05]  /*0240*/  @P1 EXIT ;  /* 0x000000000000194d */ /* 0x000fea0003800000 */
[----:B------:R-:W3:Y:S01]  /*0250*/  LDS R5, [UR4+0x7c] ;  /* 0x00007c04ff057984 */ /* 0x000ee20008000800 */
[----:B--2---:R-:W2:Y:S02]  /*0260*/  LDC.64 R2, c[0x0][0x398] ;  /* 0x0000e600ff027b82 */ /* 0x004ea40000000a00 */
[----:B--2---:R-:W-:-:S05]  /*0270*/  IMAD.WIDE.U32 R2, R9, 0x4, R2 ;  /* 0x0000000409027825 */ /* 0x004fca00078e0002 */
[----:B---3--:R-:W-:Y:S01]  /*0280*/  STG.E desc[UR6][R2.64], R5 ;  /* 0x0000000502007986 */ /* 0x008fe2000c101906 */
[----:B------:R-:W-:Y:S05]  /*0290*/  EXIT ;  /* 0x000000000000794d */ /* 0x000fea0003800000 */
.L_x_3:
        /* <DEDUP_REMOVED lines=14> */
.L_x_5:


//--------------------- .nv.shared.reserved.0     --------------------------
	.section	.nv.shared.reserved.0,"aw",@nobits
	.weak		__nv_reservedSMEM_offset_0_alias
	.size		__nv_reservedSMEM_offset_0_alias, 0, 64
	.other		__nv_reservedSMEM_offset_0_alias,@"STO_CUDA_RESERVED_SHARED STV_DEFAULT"
__nv_reservedSMEM_offset_0_alias:
	.zero		0
	.zero		64


//--------------------- .nv.shared._Z26Prefix_sum_oneblock_kernelPfS_iS_ --------------------------
	.section	.nv.shared._Z26Prefix_sum_oneblock_kernelPfS_iS_,"aw",@nobits
	.sectionflags	@""
	.align	4
.nv.shared._Z26Prefix_sum_oneblock_kernelPfS_iS_:
	.zero		1152


//--------------------- .nv.constant0._Z23Add_scalar_to_subvectorPfS_i --------------------------
	.section	.nv.constant0._Z23Add_scalar_to_subvectorPfS_i,"a",@progbits
	.sectionflags	@""
	.align	4
.nv.constant0._Z23Add_scalar_to_subvectorPfS_i:
	.zero		916


//--------------------- .nv.constant0._Z26Prefix_sum_oneblock_kernelPfS_iS_ --------------------------
	.section	.nv.constant0._Z26Prefix_sum_oneblock_kernelPfS_iS_,"a",@progbits
	.sectionflags	@""
	.align	4
.nv.constant0._Z26Prefix_sum_oneblock_kernelPfS_iS_:
	.zero		928


//--------------------- SYMBOLS --------------------------

	.type		.nv.reservedSmem.offset0,@object
	.size		.nv.reservedSmem.offset0,0x4
	.type		.nv.reservedSmem.cap,@object
	.size		.nv.reservedSmem.cap,0x4
